//
// Generated by NVIDIA NVVM Compiler
//
// Compiler Build ID: CL-36424714
// Cuda compilation tools, release 13.0, V13.0.88
// Based on NVVM 20.0.0
//

.version 9.0
.target sm_100
.address_size 64

	// .globl	_Z10cuda_pow_gff
.extern .func  (.param .b32 func_retval0) vprintf
(
	.param .b64 vprintf_param_0,
	.param .b64 vprintf_param_1
)
;
.global .align 1 .b8 $str[19] = {112, 111, 119, 40, 37, 102, 44, 32, 37, 102, 41, 32, 61, 61, 32, 37, 102, 10};

.visible .entry _Z10cuda_pow_gff(
	.param .f32 _Z10cuda_pow_gff_param_0,
	.param .f32 _Z10cuda_pow_gff_param_1
)
{
	.local .align 8 .b8 	__local_depot0[24];
	.reg .b64 	%SP;
	.reg .b64 	%SPL;
	.reg .b32 	%r<3>;
	.reg .b32 	%f<6>;
	.reg .b64 	%rd<5>;
	.reg .b64 	%fd<4>;

	mov.u64 	%SPL, __local_depot0;
	cvta.local.u64 	%SP, %SPL;
	ld.param.f32 	%f1, [_Z10cuda_pow_gff_param_0];
	ld.param.f32 	%f2, [_Z10cuda_pow_gff_param_1];
	add.u64 	%rd1, %SP, 0;
	add.u64 	%rd2, %SPL, 0;
	lg2.approx.f32 	%f3, %f1;
	mul.f32 	%f4, %f2, %f3;
	ex2.approx.f32 	%f5, %f4;
	cvt.f64.f32 	%fd1, %f1;
	cvt.f64.f32 	%fd2, %f2;
	cvt.f64.f32 	%fd3, %f5;
	st.local.f64 	[%rd2], %fd1;
	st.local.f64 	[%rd2+8], %fd2;
	st.local.f64 	[%rd2+16], %fd3;
	mov.u64 	%rd3, $str;
	cvta.global.u64 	%rd4, %rd3;
	{ // callseq 0, 0
	.param .b64 param0;
	st.param.b64 	[param0], %rd4;
	.param .b64 param1;
	st.param.b64 	[param1], %rd1;
	.param .b32 retval0;
	call.uni (retval0), 
	vprintf, 
	(
	param0, 
	param1
	);
	ld.param.b32 	%r1, [retval0];
	} // callseq 0
	ret;

}


// ===== COMPILED SASS (sm_100) =====

	.target	sm_100

	.elftype	@"ET_EXEC"


//--------------------- .note.nv.tkinfo           --------------------------
	.section	.note.nv.tkinfo,"",@"SHT_NOTE"
	.sectionflags	@"SHF_NOTE_NV_TKINFO"
	.tkinfo
        /*0018*/ 	.word	0x00000002
        /*0030*/ 	.string	""
        /*0030*/ 	.string	"ptxas"
        /*0030*/ 	.string	"Cuda compilation tools, release 13.0, V13.0.88"
        /*0030*/ 	.string	"Build cuda_13.0.r13.0/compiler.36424714_0"
        /*0030*/ 	.string	"-arch sm_100 -m 64 "



//--------------------- .note.nv.cuinfo           --------------------------
	.section	.note.nv.cuinfo,"",@"SHT_NOTE"
	.sectionflags	@"SHF_NOTE_NV_CUINFO"
        /*0018*/ 	.short	0x0002
        /*001a*/ 	.short	0x0064
        /*001c*/ 	.short	0x0082
	.zero		2


//--------------------- .nv.info                  --------------------------
	.section	.nv.info,"",@"SHT_CUDA_INFO"
	.align	4


	//----- nvinfo : EIATTR_REGCOUNT
	.align		4
        /*0000*/ 	.byte	0x04, 0x2f
        /*0002*/ 	.short	(.L_2 - .L_1)
	.align		4
.L_1:
        /*0004*/ 	.word	index@(_Z10cuda_pow_gff)
        /*0008*/ 	.word	0x00000018


	//----- nvinfo : EIATTR_FRAME_SIZE
	.align		4
.L_2:
        /*000c*/ 	.byte	0x04, 0x11
        /*000e*/ 	.short	(.L_4 - .L_3)
	.align		4
.L_3:
        /*0010*/ 	.word	index@(_Z10cuda_pow_gff)
        /*0014*/ 	.word	0x00000018


	//----- nvinfo : EIATTR_MIN_STACK_SIZE
	.align		4
.L_4:
        /*0018*/ 	.byte	0x04, 0x12
        /*001a*/ 	.short	(.L_6 - .L_5)
	.align		4
.L_5:
        /*001c*/ 	.word	index@(_Z10cuda_pow_gff)
        /*0020*/ 	.word	0x00000018
.L_6:


//--------------------- .nv.compat                --------------------------
	.section	.nv.compat,"",@"SHT_CUDA_COMPAT_INFO"
	.align	4
        /*0000*/ 	.byte	0x02, 0x09, 0x00, 0x00, 0x02, 0x02, 0x01, 0x00, 0x02, 0x05, 0x05, 0x00, 0x03, 0x07, 0x01, 0x01
        /*0010*/ 	.byte	0x02, 0x03, 0x00, 0x00, 0x02, 0x06, 0x01, 0x00, 0x04, 0x0b, 0x08, 0x00, 0x01, 0x00, 0x00, 0x00
        /*0020*/ 	.byte	0x00, 0x00, 0x00, 0x00


//--------------------- .nv.info._Z10cuda_pow_gff --------------------------
	.section	.nv.info._Z10cuda_pow_gff,"",@"SHT_CUDA_INFO"
	.sectionflags	@""
	.align	4


	//----- nvinfo : EIATTR_CUDA_API_VERSION
	.align		4
        /*0000*/ 	.byte	0x04, 0x37
        /*0002*/ 	.short	(.L_8 - .L_7)
.L_7:
        /*0004*/ 	.word	0x00000082


	//----- nvinfo : EIATTR_KPARAM_INFO
	.align		4
.L_8:
        /*0008*/ 	.byte	0x04, 0x17
        /*000a*/ 	.short	(.L_10 - .L_9)
.L_9:
        /*000c*/ 	.word	0x00000000
        /*0010*/ 	.short	0x0001
        /*0012*/ 	.short	0x0004
        /*0014*/ 	.byte	0x00, 0xf0, 0x11, 0x00


	//----- nvinfo : EIATTR_KPARAM_INFO
	.align		4
.L_10:
        /*0018*/ 	.byte	0x04, 0x17
        /*001a*/ 	.short	(.L_12 - .L_11)
.L_11:
        /*001c*/ 	.word	0x00000000
        /*0020*/ 	.short	0x0000
        /*0022*/ 	.short	0x0000
        /*0024*/ 	.byte	0x00, 0xf0, 0x11, 0x00


	//----- nvinfo : EIATTR_SPARSE_MMA_MASK
	.align		4
.L_12:
        /*0028*/ 	.byte	0x03, 0x50
        /*002a*/ 	.short	0x0000


	//----- nvinfo : EIATTR_MAXREG_COUNT
	.align		4
        /*002c*/ 	.byte	0x03, 0x1b
        /*002e*/ 	.short	0x00ff


	//----- nvinfo : EIATTR_EXTERNS
	.align		4
        /*0030*/ 	.byte	0x04, 0x0f
        /*0032*/ 	.short	(.L_14 - .L_13)


	//   ....[0]....
	.align		4
.L_13:
        /*0034*/ 	.word	index@(vprintf)


	//----- nvinfo : EIATTR_MERCURY_ISA_VERSION
	.align		4
.L_14:
        /*0038*/ 	.byte	0x03, 0x5f
        /*003a*/ 	.short	0x0101


	//----- nvinfo : EIATTR_VRC_CTA_INIT_COUNT
	.align		4
        /*003c*/ 	.byte	0x02, 0x4a
	.zero		1
	.zero		1


	//----- nvinfo : EIATTR_SYSCALL_OFFSETS
	.align		4
        /*0040*/ 	.byte	0x04, 0x46
        /*0042*/ 	.short	(.L_16 - .L_15)


	//   ....[0]....
.L_15:
        /*0044*/ 	.word	0x000001d0


	//----- nvinfo : EIATTR_EXIT_INSTR_OFFSETS
	.align		4
.L_16:
        /*0048*/ 	.byte	0x04, 0x1c
        /*004a*/ 	.short	(.L_18 - .L_17)


	//   ....[0]....
.L_17:
        /*004c*/ 	.word	0x000001e0


	//----- nvinfo : EIATTR_CBANK_PARAM_SIZE
	.align		4
.L_18:
        /*0050*/ 	.byte	0x03, 0x19
        /*0052*/ 	.short	0x0008


	//----- nvinfo : EIATTR_PARAM_CBANK
	.align		4
        /*0054*/ 	.byte	0x04, 0x0a
        /*0056*/ 	.short	(.L_20 - .L_19)
	.align		4
.L_19:
        /*0058*/ 	.word	index@(.nv.constant0._Z10cuda_pow_gff)
        /*005c*/ 	.short	0x0380
        /*005e*/ 	.short	0x0008


	//----- nvinfo : EIATTR_SW_WAR
	.align		4
.L_20:
        /*0060*/ 	.byte	0x04, 0x36
        /*0062*/ 	.short	(.L_22 - .L_21)
.L_21:
        /*0064*/ 	.word	0x00000008
.L_22:


//--------------------- .nv.callgraph             --------------------------
	.section	.nv.callgraph,"",@"SHT_CUDA_CALLGRAPH"
	.align	4
	.sectionentsize	8
	.align		4
        /*0000*/ 	.word	0x00000000
	.align		4
        /*0004*/ 	.word	0xffffffff
	.align		4
        /*0008*/ 	.word	index@(_Z10cuda_pow_gff)
	.align		4
        /*000c*/ 	.word	index@(vprintf)
	.align		4
        /*0010*/ 	.word	0x00000000
	.align		4
        /*0014*/ 	.word	0xfffffffe
	.align		4
        /*0018*/ 	.word	0x00000000
	.align		4
        /*001c*/ 	.word	0xfffffffd
	.align		4
        /*0020*/ 	.word	0x00000000
	.align		4
        /*0024*/ 	.word	0xfffffffc


//--------------------- .nv.constant4             --------------------------
	.section	.nv.constant4,"a",@progbits
	.align	8
	.align		8
.nv.constant4:
        /*0000*/ 	.dword	vprintf
	.align		8
        /*0008*/ 	.dword	$str


//--------------------- .text._Z10cuda_pow_gff    --------------------------
	.section	.text._Z10cuda_pow_gff,"ax",@progbits
	.align	128
        .global         _Z10cuda_pow_gff
        .type           _Z10cuda_pow_gff,@function
        .size           _Z10cuda_pow_gff,(.L_x_2 - _Z10cuda_pow_gff)
        .other          _Z10cuda_pow_gff,@"STO_CUDA_ENTRY STV_DEFAULT"
_Z10cuda_pow_gff:
.text._Z10cuda_pow_gff:
[----:B------:R-:W0:Y:S08]  /*0000*/  LDC R1, c[0x0][0x37c] ;  /* 0x0000df00ff017b82 */ /* 0x000e300000000800 */
[----:B------:R-:W1:Y:S01]  /*0010*/  LDC.64 R6, c[0x0][0x380] ;  /* 0x0000e000ff067b82 */ /* 0x000e620000000a00 */
[----:B------:R-:W-:Y:S01]  /*0020*/  MOV R12, 0x0 ;  /* 0x00000000000c7802 */ /* 0x000fe20000000f00 */
[----:B0-----:R-:W-:Y:S01]  /*0030*/  VIADD R1, R1, 0xffffffe8 ;  /* 0xffffffe801017836 */ /* 0x001fe20000000000 */
[----:B------:R-:W0:Y:S01]  /*0040*/  LDCU UR4, c[0x0][0x2f8] ;  /* 0x00005f00ff0477ac */ /* 0x000e220008000800 */
[----:B------:R-:W2:Y:S04]  /*0050*/  LDCU.64 UR6, c[0x4][0x8] ;  /* 0x01000100ff0677ac */ /* 0x000ea80008000a00 */
[----:B------:R-:W3:Y:S01]  /*0060*/  LDC.64 R12, c[0x4][R12] ;  /* 0x010000000c0c7b82 */ /* 0x000ee20000000a00 */
[----:B------:R-:W4:Y:S01]  /*0070*/  LDCU UR5, c[0x0][0x2fc] ;  /* 0x00005f80ff0577ac */ /* 0x000f220008000800 */
[C---:B-1----:R-:W-:Y:S01]  /*0080*/  FMUL R3, R6.reuse, 16777216 ;  /* 0x4b80000006037820 */ /* 0x042fe20000400000 */
[----:B------:R-:W-:Y:S01]  /*0090*/  FSETP.GEU.AND P0, PT, |R6|, 1.175494350822287508e-38, PT ;  /* 0x008000000600780b */ /* 0x000fe20003f0e200 */
[----:B------:R-:W1:Y:S03]  /*00a0*/  F2F.F64.F32 R8, R7 ;  /* 0x0000000700087310 */ /* 0x000e660000201800 */
[----:B------:R-:W-:-:S05]  /*00b0*/  FSEL R4, R3, R6, !P0 ;  /* 0x0000000603047208 */ /* 0x000fca0004000000 */
[----:B------:R2:W5:Y:S01]  /*00c0*/  MUFU.LG2 R0, R4 ;  /* 0x0000000400007308 */ /* 0x0005620000000c00 */
[----:B-1----:R1:W-:Y:S07]  /*00d0*/  STL.64 [R1+0x8], R8 ;  /* 0x0000080801007387 */ /* 0x0023ee0000100a00 */
[----:B------:R-:W0:Y:S01]  /*00e0*/  F2F.F64.F32 R2, R6 ;  /* 0x0000000600027310 */ /* 0x000e220000201800 */
[----:B--2---:R-:W-:Y:S02]  /*00f0*/  IMAD.U32 R4, RZ, RZ, UR6 ;  /* 0x00000006ff047e24 */ /* 0x004fe4000f8e00ff */
[----:B-----5:R-:W-:-:S04]  /*0100*/  @!P0 FADD R0, R0, -24 ;  /* 0xc1c0000000008421 */ /* 0x020fc80000000000 */
[----:B------:R-:W-:Y:S01]  /*0110*/  FMUL R5, R0, R7 ;  /* 0x0000000700057220 */ /* 0x000fe20000400000 */
[----:B0-----:R1:W-:Y:S04]  /*0120*/  STL.64 [R1], R2 ;  /* 0x0000000201007387 */ /* 0x0013e80000100a00 */
[----:B------:R-:W-:-:S13]  /*0130*/  FSETP.GEU.AND P0, PT, R5, -126, PT ;  /* 0xc2fc00000500780b */ /* 0x000fda0003f0e000 */
[----:B------:R-:W-:-:S04]  /*0140*/  @!P0 FMUL R5, R5, 0.5 ;  /* 0x3f00000005058820 */ /* 0x000fc80000400000 */
[----:B------:R0:W2:Y:S02]  /*0150*/  MUFU.EX2 R0, R5 ;  /* 0x0000000500007308 */ /* 0x0000a40000000800 */
[----:B0-----:R-:W-:Y:S01]  /*0160*/  MOV R5, UR7 ;  /* 0x0000000700057c02 */ /* 0x001fe20008000f00 */
[----:B--2---:R-:W-:Y:S01]  /*0170*/  @!P0 FMUL R0, R0, R0 ;  /* 0x0000000000008220 */ /* 0x004fe20000400000 */
[----:B------:R-:W-:-:S04]  /*0180*/  IADD3 R6, P0, PT, R1, UR4, RZ ;  /* 0x0000000401067c10 */ /* 0x000fc8000ff1e0ff */
[----:B------:R-:W0:Y:S01]  /*0190*/  F2F.F64.F32 R10, R0 ;  /* 0x00000000000a7310 */ /* 0x000e220000201800 */
[----:B----4-:R-:W-:Y:S01]  /*01a0*/  IADD3.X R7, PT, PT, RZ, UR5, RZ, P0, !PT ;  /* 0x00000005ff077c10 */ /* 0x010fe200087fe4ff */
[----:B0--3--:R1:W-:Y:S07]  /*01b0*/  STL.64 [R1+0x10], R10 ;  /* 0x0000100a01007387 */ /* 0x0093ee0000100a00 */
[----:B------:R-:W-:-:S07]  /*01c0*/  LEPC R20, `(.L_x_0) ;  /* 0x000000001014794e */ /* 0x000fce0000000000 */
[----:B-1----:R-:W-:Y:S05]  /*01d0*/  CALL.ABS.NOINC R12 ;  /* 0x000000000c007343 */ /* 0x002fea0003c00000 */
.L_x_0:
[----:B------:R-:W-:Y:S05]  /*01e0*/  EXIT ;  /* 0x000000000000794d */ /* 0x000fea0003800000 */
.L_x_1:
[----:B------:R-:W-:-:S00]  /*01f0*/  BRA `(.L_x_1) ;  /* 0xfffffffc00fc7947 */ /* 0x000fc0000383ffff */
[----:B------:R-:W-:-:S00]  /*0200*/  NOP ;  /* 0x0000000000007918 */ /* 0x000fc00000000000 */
[----:B------:R-:W-:-:S00]  /*0210*/  NOP ;  /* 0x0000000000007918 */ /* 0x000fc00000000000 */
[----:B------:R-:W-:-:S00]  /*0220*/  NOP ;  /* 0x0000000000007918 */ /* 0x000fc00000000000 */
[----:B------:R-:W-:-:S00]  /*0230*/  NOP ;  /* 0x0000000000007918 */ /* 0x000fc00000000000 */
[----:B------:R-:W-:-:S00]  /*0240*/  NOP ;  /* 0x0000000000007918 */ /* 0x000fc00000000000 */
[----:B------:R-:W-:-:S00]  /*0250*/  NOP ;  /* 0x0000000000007918 */ /* 0x000fc00000000000 */
[----:B------:R-:W-:-:S00]  /*0260*/  NOP ;  /* 0x0000000000007918 */ /* 0x000fc00000000000 */
[----:B------:R-:W-:-:S00]  /*0270*/  NOP ;  /* 0x0000000000007918 */ /* 0x000fc00000000000 */
.L_x_2:


//--------------------- .nv.global.init           --------------------------
	.section	.nv.global.init,"aw",@progbits
.nv.global.init:
	.type		$str,@object
	.size		$str,(.L_0 - $str)
$str:
        /*0000*/ 	.byte	0x70, 0x6f, 0x77, 0x28, 0x25, 0x66, 0x2c, 0x20, 0x25, 0x66, 0x29, 0x20, 0x3d, 0x3d, 0x20, 0x25
        /*0010*/ 	.byte	0x66, 0x0a, 0x00
.L_0:


//--------------------- .nv.shared.reserved.0     --------------------------
	.section	.nv.shared.reserved.0,"aw",@nobits
	.weak		__nv_reservedSMEM_offset_0_alias
	.size		__nv_reservedSMEM_offset_0_alias, 0, 64
	.other		__nv_reservedSMEM_offset_0_alias,@"STO_CUDA_RESERVED_SHARED STV_DEFAULT"
__nv_reservedSMEM_offset_0_alias:
	.zero		0
	.zero		64


//--------------------- .nv.constant0._Z10cuda_pow_gff --------------------------
	.section	.nv.constant0._Z10cuda_pow_gff,"a",@progbits
	.sectionflags	@""
	.align	4
.nv.constant0._Z10cuda_pow_gff:
	.zero		904


//--------------------- SYMBOLS --------------------------

	.type		.nv.reservedSmem.offset0,@object
	.size		.nv.reservedSmem.offset0,0x4
	.type		vprintf,@function
